	.headerflags	@"EF_CUDA_TEXMODE_UNIFIED EF_CUDA_64BIT_ADDRESS EF_CUDA_ACCELERATORS EF_CUDA_SM90 EF_CUDA_VIRTUAL_SM(EF_CUDA_SM90)"
	.elftype	@"ET_EXEC"


//--------------------- .nv.info                  --------------------------
	.section	.nv.info,"",@"SHT_CUDA_INFO"
	.align	4


	//----- nvinfo : EIATTR_REGCOUNT
	.align		4
        /*0000*/ 	.byte	0x04, 0x2f
        /*0002*/ 	.short	(.L_3 - .L_2)
	.align		4
.L_2:
        /*0004*/ 	.word	index@(triton_poi_fused__native_batch_norm_legit_no_training_16)
        /*0008*/ 	.word	0x00000010


	//----- nvinfo : EIATTR_MIN_STACK_SIZE
	.align		4
.L_3:
        /*000c*/ 	.byte	0x04, 0x12
        /*000e*/ 	.short	(.L_5 - .L_4)
	.align		4
.L_4:
        /*0010*/ 	.word	index@(triton_poi_fused__native_batch_norm_legit_no_training_16)
        /*0014*/ 	.word	0x00000000


	//----- nvinfo : EIATTR_FRAME_SIZE
	.align		4
.L_5:
        /*0018*/ 	.byte	0x04, 0x11
        /*001a*/ 	.short	(.L_7 - .L_6)
	.align		4
.L_6:
        /*001c*/ 	.word	index@(triton_poi_fused__native_batch_norm_legit_no_training_16)
        /*0020*/ 	.word	0x00000000


	//----- nvinfo : EIATTR_MIN_STACK_SIZE
	.align		4
.L_7:
        /*0024*/ 	.byte	0x04, 0x12
        /*0026*/ 	.short	(.L_9 - .L_8)
	.align		4
.L_8:
        /*0028*/ 	.word	index@(triton_poi_fused__native_batch_norm_legit_no_training_16)
        /*002c*/ 	.word	0x00000000
.L_9:


//--------------------- .nv.info.triton_poi_fused__native_batch_norm_legit_no_training_16 --------------------------
	.section	.nv.info.triton_poi_fused__native_batch_norm_legit_no_training_16,"",@"SHT_CUDA_INFO"
	.sectionflags	@""
	.align	4


	//----- nvinfo : EIATTR_CUDA_API_VERSION
	.align		4
        /*0000*/ 	.byte	0x04, 0x37
        /*0002*/ 	.short	(.L_11 - .L_10)
.L_10:
        /*0004*/ 	.word	0x0000007c


	//----- nvinfo : EIATTR_KPARAM_INFO
	.align		4
.L_11:
        /*0008*/ 	.byte	0x04, 0x17
        /*000a*/ 	.short	(.L_13 - .L_12)
.L_12:
        /*000c*/ 	.word	0x00000000
        /*0010*/ 	.short	0x0006
        /*0012*/ 	.short	0x0030
        /*0014*/ 	.byte	0x00, 0xf0, 0x11, 0x00


	//----- nvinfo : EIATTR_KPARAM_INFO
	.align		4
.L_13:
        /*0018*/ 	.byte	0x04, 0x17
        /*001a*/ 	.short	(.L_15 - .L_14)
.L_14:
        /*001c*/ 	.word	0x00000000
        /*0020*/ 	.short	0x0005
        /*0022*/ 	.short	0x0028
        /*0024*/ 	.byte	0x00, 0xf4, 0x21, 0x00


	//----- nvinfo : EIATTR_KPARAM_INFO
	.align		4
.L_15:
        /*0028*/ 	.byte	0x04, 0x17
        /*002a*/ 	.short	(.L_17 - .L_16)
.L_16:
        /*002c*/ 	.word	0x00000000
        /*0030*/ 	.short	0x0004
        /*0032*/ 	.short	0x0020
        /*0034*/ 	.byte	0x00, 0xf4, 0x21, 0x00


	//----- nvinfo : EIATTR_KPARAM_INFO
	.align		4
.L_17:
        /*0038*/ 	.byte	0x04, 0x17
        /*003a*/ 	.short	(.L_19 - .L_18)
.L_18:
        /*003c*/ 	.word	0x00000000
        /*0040*/ 	.short	0x0003
        /*0042*/ 	.short	0x0018
        /*0044*/ 	.byte	0x00, 0xf4, 0x21, 0x00


	//----- nvinfo : EIATTR_KPARAM_INFO
	.align		4
.L_19:
        /*0048*/ 	.byte	0x04, 0x17
        /*004a*/ 	.short	(.L_21 - .L_20)
.L_20:
        /*004c*/ 	.word	0x00000000
        /*0050*/ 	.short	0x0002
        /*0052*/ 	.short	0x0010
        /*0054*/ 	.byte	0x00, 0xf4, 0x21, 0x00


	//----- nvinfo : EIATTR_KPARAM_INFO
	.align		4
.L_21:
        /*0058*/ 	.byte	0x04, 0x17
        /*005a*/ 	.short	(.L_23 - .L_22)
.L_22:
        /*005c*/ 	.word	0x00000000
        /*0060*/ 	.short	0x0001
        /*0062*/ 	.short	0x0008
        /*0064*/ 	.byte	0x00, 0xf4, 0x21, 0x00


	//----- nvinfo : EIATTR_KPARAM_INFO
	.align		4
.L_23:
        /*0068*/ 	.byte	0x04, 0x17
        /*006a*/ 	.short	(.L_25 - .L_24)
.L_24:
        /*006c*/ 	.word	0x00000000
        /*0070*/ 	.short	0x0000
        /*0072*/ 	.short	0x0000
        /*0074*/ 	.byte	0x00, 0xf4, 0x21, 0x00


	//----- nvinfo : EIATTR_SPARSE_MMA_MASK
	.align		4
.L_25:
        /*0078*/ 	.byte	0x03, 0x50
        /*007a*/ 	.short	0x0000


	//----- nvinfo : EIATTR_MAXREG_COUNT
	.align		4
        /*007c*/ 	.byte	0x03, 0x1b
        /*007e*/ 	.short	0x00ff


	//----- nvinfo : EIATTR_EXIT_INSTR_OFFSETS
	.align		4
        /*0080*/ 	.byte	0x04, 0x1c
        /*0082*/ 	.short	(.L_27 - .L_26)


	//   ....[0]....
.L_26:
        /*0084*/ 	.word	0x000002a0


	//----- nvinfo : EIATTR_REQNTID
	.align		4
.L_27:
        /*0088*/ 	.byte	0x04, 0x10
        /*008a*/ 	.short	(.L_29 - .L_28)
.L_28:
        /*008c*/ 	.word	0x00000080
        /*0090*/ 	.word	0x00000001
        /*0094*/ 	.word	0x00000001


	//----- nvinfo : EIATTR_CBANK_PARAM_SIZE
	.align		4
.L_29:
        /*0098*/ 	.byte	0x03, 0x19
        /*009a*/ 	.short	0x0034


	//----- nvinfo : EIATTR_PARAM_CBANK
	.align		4
        /*009c*/ 	.byte	0x04, 0x0a
        /*009e*/ 	.short	(.L_31 - .L_30)
	.align		4
.L_30:
        /*00a0*/ 	.word	index@(.nv.constant0.triton_poi_fused__native_batch_norm_legit_no_training_16)
        /*00a4*/ 	.short	0x0210
        /*00a6*/ 	.short	0x0034


	//----- nvinfo : EIATTR_SW_WAR
	.align		4
.L_31:
        /*00a8*/ 	.byte	0x04, 0x36
        /*00aa*/ 	.short	(.L_33 - .L_32)
.L_32:
        /*00ac*/ 	.word	0x00000008
.L_33:


//--------------------- .nv.callgraph             --------------------------
	.section	.nv.callgraph,"",@"SHT_CUDA_CALLGRAPH"
	.align	4
	.sectionentsize	8
	.align		4
        /*0000*/ 	.word	0x00000000
	.align		4
        /*0004*/ 	.word	0xffffffff
	.align		4
        /*0008*/ 	.word	0x00000000
	.align		4
        /*000c*/ 	.word	0xfffffffe
	.align		4
        /*0010*/ 	.word	0x00000000
	.align		4
        /*0014*/ 	.word	0xfffffffd
	.align		4
        /*0018*/ 	.word	0x00000000
	.align		4
        /*001c*/ 	.word	0xfffffffc


//--------------------- .nv.constant4             --------------------------
	.section	.nv.constant4,"a",@progbits
	.align	8
	.align		8
.nv.constant4:
        /*0000*/ 	.dword	_$_str
	.align		8
        /*0008*/ 	.dword	_$_str_$_2


//--------------------- .text.triton_poi_fused__native_batch_norm_legit_no_training_16 --------------------------
	.section	.text.triton_poi_fused__native_batch_norm_legit_no_training_16,"ax",@progbits
	.align	128
        .global         triton_poi_fused__native_batch_norm_legit_no_training_16
        .type           triton_poi_fused__native_batch_norm_legit_no_training_16,@function
        .size           triton_poi_fused__native_batch_norm_legit_no_training_16,(.L_x_1 - triton_poi_fused__native_batch_norm_legit_no_training_16)
        .other          triton_poi_fused__native_batch_norm_legit_no_training_16,@"STO_CUDA_ENTRY STV_DEFAULT"
triton_poi_fused__native_batch_norm_legit_no_training_16:
.text.triton_poi_fused__native_batch_norm_legit_no_training_16:
[----:B------:R-:W-:Y:S01]  /*0000*/  LDC R1, c[0x0][0x28] ;  /* 0x00000a00ff017b82 */ /* 0x000fe20000000800 */
[----:B------:R-:W1:Y:S07]  /*0010*/  S2R R0, SR_TID.X ;  /* 0x0000000000007919 */ /* 0x000e6e0000002100 */
[----:B------:R-:W2:Y:S01]  /*0020*/  LDC.64 R6, c[0x0][0x220] ;  /* 0x00008800ff067b82 */ /* 0x000ea20000000a00 */
[----:B------:R-:W-:Y:S01]  /*0030*/  ULDC.64 UR4, c[0x0][0x208] ;  /* 0x0000820000047ab9 */ /* 0x000fe20000000a00 */
[----:B------:R-:W3:Y:S06]  /*0040*/  S2R R3, SR_CTAID.X ;  /* 0x0000000000037919 */ /* 0x000eec0000002500 */
[----:B------:R-:W4:Y:S08]  /*0050*/  LDC.64 R4, c[0x0][0x218] ;  /* 0x00008600ff047b82 */ /* 0x000f300000000a00 */
[----:B------:R-:W5:Y:S08]  /*0060*/  LDC.64 R8, c[0x0][0x228] ;  /* 0x00008a00ff087b82 */ /* 0x000f700000000a00 */
[----:B------:R-:W5:Y:S01]  /*0070*/  LDC.64 R10, c[0x0][0x230] ;  /* 0x00008c00ff0a7b82 */ /* 0x000f620000000a00 */
[----:B-1----:R-:W-:-:S04]  /*0080*/  LOP3.LUT R0, R0, 0x7f, RZ, 0xc0, !PT ;  /* 0x0000007f00007812 */ /* 0x002fc800078ec0ff */
[----:B---3--:R-:W-:-:S05]  /*0090*/  LEA R0, R3, R0, 0x7 ;  /* 0x0000000003007211 */ /* 0x008fca00078e38ff */
[----:B------:R-:W-:-:S05]  /*00a0*/  IMAD.HI R2, R0, 0x2aaaaaab, RZ ;  /* 0x2aaaaaab00027827 */ /* 0x000fca00078e02ff */
[----:B------:R-:W-:-:S04]  /*00b0*/  SHF.R.U32.HI R3, RZ, 0x1f, R2 ;  /* 0x0000001fff037819 */ /* 0x000fc80000011602 */
[----:B------:R-:W-:-:S05]  /*00c0*/  LEA.HI R3, R2, R3, RZ, 0x1c ;  /* 0x0000000302037211 */ /* 0x000fca00078fe0ff */
[----:B------:R-:W-:Y:S02]  /*00d0*/  IMAD R13, R3, -0x60, R0 ;  /* 0xffffffa0030d7824 */ /* 0x000fe400078e0200 */
[----:B------:R-:W1:Y:S02]  /*00e0*/  LDC.64 R2, c[0x0][0x210] ;  /* 0x00008400ff027b82 */ /* 0x000e640000000a00 */
[----:B--2---:R-:W-:-:S06]  /*00f0*/  IMAD.WIDE R6, R13, 0x4, R6 ;  /* 0x000000040d067825 */ /* 0x004fcc00078e0206 */
[----:B------:R-:W2:Y:S01]  /*0100*/  LDG.E.EL R6, desc[UR4][R6.64] ;  /* 0x0000000406067981 */ /* 0x000ea2000c2e1900 */
[----:B----4-:R-:W-:-:S04]  /*0110*/  IMAD.WIDE R4, R13, 0x4, R4 ;  /* 0x000000040d047825 */ /* 0x010fc800078e0204 */
[C---:B-----5:R-:W-:Y:S02]  /*0120*/  IMAD.WIDE R8, R13.reuse, 0x4, R8 ;  /* 0x000000040d087825 */ /* 0x060fe400078e0208 */
[----:B------:R3:W4:Y:S02]  /*0130*/  LDG.E.EL R5, desc[UR4][R4.64] ;  /* 0x0000000404057981 */ /* 0x000724000c2e1900 */
[----:B0-----:R-:W-:Y:S02]  /*0140*/  IMAD.WIDE R10, R13, 0x4, R10 ;  /* 0x000000040d0a7825 */ /* 0x001fe400078e020a */
[----:B------:R-:W5:Y:S04]  /*0150*/  LDG.E.EL R8, desc[UR4][R8.64] ;  /* 0x0000000408087981 */ /* 0x000f68000c2e1900 */
[----:B------:R-:W5:Y:S01]  /*0160*/  LDG.E.EL R11, desc[UR4][R10.64] ;  /* 0x000000040a0b7981 */ /* 0x000f62000c2e1900 */
[----:B-1----:R-:W-:-:S05]  /*0170*/  IMAD.WIDE R2, R0, 0x4, R2 ;  /* 0x0000000400027825 */ /* 0x002fca00078e0202 */
[----:B------:R0:W4:Y:S01]  /*0180*/  LDG.E R12, desc[UR4][R2.64] ;  /* 0x00000004020c7981 */ /* 0x000122000c1e1900 */
[----:B---3--:R-:W-:Y:S01]  /*0190*/  HFMA2.MMA R4, -RZ, RZ, 1.625, 0 ;  /* 0x3e800000ff047435 */ /* 0x008fe200000001ff */
[----:B0-----:R-:W0:Y:S02]  /*01a0*/  LDC.64 R2, c[0x0][0x238] ;  /* 0x00008e00ff027b82 */ /* 0x001e240000000a00 */
[----:B0-----:R-:W-:-:S04]  /*01b0*/  IMAD.WIDE R2, R0, 0x4, R2 ;  /* 0x0000000400027825 */ /* 0x001fc800078e0202 */
[----:B--2---:R-:W-:-:S04]  /*01c0*/  FADD R6, R6, 9.9999997473787516356e-06 ;  /* 0x3727c5ac06067421 */ /* 0x004fc80000000000 */
[----:B------:R-:W0:Y:S02]  /*01d0*/  MUFU.SQRT R7, R6 ;  /* 0x0000000600077308 */ /* 0x000e240000002000 */
[C---:B0-----:R-:W-:Y:S02]  /*01e0*/  FSETP.GT.AND P0, PT, R7.reuse, 8.50705917302346158658e+37, PT ;  /* 0x7e8000000700780b */ /* 0x041fe40003f04000 */
[----:B------:R-:W-:-:S11]  /*01f0*/  FSETP.GEU.AND P1, PT, R7, 1.175494350822287508e-38, PT ;  /* 0x008000000700780b */ /* 0x000fd60003f2e000 */
[----:B------:R-:W-:-:S04]  /*0200*/  @P0 FMUL R7, R7, 0.25 ;  /* 0x3e80000007070820 */ /* 0x000fc80000400000 */
[----:B------:R-:W-:-:S06]  /*0210*/  @!P1 FMUL R7, R7, 16777216 ;  /* 0x4b80000007079820 */ /* 0x000fcc0000400000 */
[----:B------:R-:W0:Y:S01]  /*0220*/  MUFU.RCP R7, R7 ;  /* 0x0000000700077308 */ /* 0x000e220000001000 */
[----:B------:R-:W-:Y:S01]  /*0230*/  FSEL R4, R4, 1, P0 ;  /* 0x3f80000004047808 */ /* 0x000fe20000000000 */
[----:B----4-:R-:W-:-:S04]  /*0240*/  FADD R5, R12, -R5 ;  /* 0x800000050c057221 */ /* 0x010fc80000000000 */
[----:B------:R-:W-:-:S04]  /*0250*/  @!P1 FMUL R4, R4, 16777216 ;  /* 0x4b80000004049820 */ /* 0x000fc80000400000 */
[----:B0-----:R-:W-:-:S04]  /*0260*/  FMUL R4, R7, R4 ;  /* 0x0000000407047220 */ /* 0x001fc80000400000 */
[----:B------:R-:W-:-:S04]  /*0270*/  FMUL R4, R5, R4 ;  /* 0x0000000405047220 */ /* 0x000fc80000400000 */
[----:B-----5:R-:W-:-:S05]  /*0280*/  FFMA R11, R8, R4, R11 ;  /* 0x00000004080b7223 */ /* 0x020fca000000000b */
[----:B------:R-:W-:Y:S01]  /*0290*/  STG.E desc[UR4][R2.64], R11 ;  /* 0x0000000b02007986 */ /* 0x000fe2000c101904 */
[----:B------:R-:W-:Y:S05]  /*02a0*/  EXIT ;  /* 0x000000000000794d */ /* 0x000fea0003800000 */
.L_x_0:
[----:B------:R-:W-:-:S00]  /*02b0*/  BRA `(.L_x_0) ;  /* 0xfffffffc00fc7947 */ /* 0x000fc0000383ffff */
[----:B------:R-:W-:-:S00]  /*02c0*/  NOP ;  /* 0x0000000000007918 */ /* 0x000fc00000000000 */
        /* <DEDUP_REMOVED lines=11> */
.L_x_1:


//--------------------- .nv.global.init           --------------------------
	.section	.nv.global.init,"aw",@progbits
.nv.global.init:
	.type		_$_str,@object
	.size		_$_str,(_$_str_$_2 - _$_str)
_$_str:
        /*0000*/ 	.byte	0x5f, 0x5f, 0x43, 0x55, 0x44, 0x41, 0x5f, 0x46, 0x54, 0x5a, 0x00
	.type		_$_str_$_2,@object
	.size		_$_str_$_2,(.L_1 - _$_str_$_2)
_$_str_$_2:
        /*000b*/ 	.byte	0x5f, 0x5f, 0x43, 0x55, 0x44, 0x41, 0x5f, 0x50, 0x52, 0x45, 0x43, 0x5f, 0x53, 0x51, 0x52, 0x54
        /*001b*/ 	.byte	0x00
.L_1:


//--------------------- .nv.constant0.triton_poi_fused__native_batch_norm_legit_no_training_16 --------------------------
	.section	.nv.constant0.triton_poi_fused__native_batch_norm_legit_no_training_16,"a",@progbits
	.sectionflags	@""
	.align	4
.nv.constant0.triton_poi_fused__native_batch_norm_legit_no_training_16:
	.zero		580
